//
// Generated by NVIDIA NVVM Compiler
//
// Compiler Build ID: CL-36424714
// Cuda compilation tools, release 13.0, V13.0.88
// Based on NVVM 20.0.0
//

.version 9.0
.target sm_100
.address_size 64

	// .globl	_Z6cal_piPdid

.visible .entry _Z6cal_piPdid(
	.param .u64 .ptr .align 1 _Z6cal_piPdid_param_0,
	.param .u32 _Z6cal_piPdid_param_1,
	.param .f64 _Z6cal_piPdid_param_2
)
{
	.reg .pred 	%p<3>;
	.reg .b32 	%r<11>;
	.reg .b64 	%rd<5>;
	.reg .b64 	%fd<12>;

	ld.param.u64 	%rd2, [_Z6cal_piPdid_param_0];
	ld.param.u32 	%r6, [_Z6cal_piPdid_param_1];
	ld.param.f64 	%fd4, [_Z6cal_piPdid_param_2];
	mov.u32 	%r7, %ctaid.x;
	mov.u32 	%r1, %ntid.x;
	mov.u32 	%r8, %tid.x;
	mad.lo.s32 	%r10, %r7, %r1, %r8;
	setp.ge.s32 	%p1, %r10, %r6;
	@%p1 bra 	$L__BB0_4;
	cvta.to.global.u64 	%rd3, %rd2;
	mul.wide.s32 	%rd4, %r10, 8;
	add.s64 	%rd1, %rd3, %rd4;
	mov.u32 	%r9, %nctaid.x;
	mul.lo.s32 	%r3, %r1, %r9;
	ld.global.f64 	%fd11, [%rd1];
$L__BB0_2:
	cvt.rn.f64.s32 	%fd5, %r10;
	add.f64 	%fd6, %fd5, 0d3FE0000000000000;
	mul.f64 	%fd7, %fd4, %fd6;
	fma.rn.f64 	%fd8, %fd7, %fd7, 0d3FF0000000000000;
	mov.f64 	%fd9, 0d4010000000000000;
	div.rn.f64 	%fd10, %fd9, %fd8;
	add.f64 	%fd11, %fd10, %fd11;
	add.s32 	%r10, %r10, %r3;
	setp.lt.s32 	%p2, %r10, %r6;
	@%p2 bra 	$L__BB0_2;
	st.global.f64 	[%rd1], %fd11;
$L__BB0_4:
	ret;

}


// ===== COMPILED SASS (sm_100) =====

	.target	sm_100

	.elftype	@"ET_EXEC"


//--------------------- .note.nv.tkinfo           --------------------------
	.section	.note.nv.tkinfo,"",@"SHT_NOTE"
	.sectionflags	@"SHF_NOTE_NV_TKINFO"
	.tkinfo
        /*0018*/ 	.word	0x00000002
        /*0030*/ 	.string	""
        /*0030*/ 	.string	"ptxas"
        /*0030*/ 	.string	"Cuda compilation tools, release 13.0, V13.0.88"
        /*0030*/ 	.string	"Build cuda_13.0.r13.0/compiler.36424714_0"
        /*0030*/ 	.string	"-arch sm_100 -m 64 "



//--------------------- .note.nv.cuinfo           --------------------------
	.section	.note.nv.cuinfo,"",@"SHT_NOTE"
	.sectionflags	@"SHF_NOTE_NV_CUINFO"
        /*0018*/ 	.short	0x0002
        /*001a*/ 	.short	0x0064
        /*001c*/ 	.short	0x0082
	.zero		2


//--------------------- .nv.info                  --------------------------
	.section	.nv.info,"",@"SHT_CUDA_INFO"
	.align	4


	//----- nvinfo : EIATTR_REGCOUNT
	.align		4
        /*0000*/ 	.byte	0x04, 0x2f
        /*0002*/ 	.short	(.L_1 - .L_0)
	.align		4
.L_0:
        /*0004*/ 	.word	index@(_Z6cal_piPdid)
        /*0008*/ 	.word	0x0000001a


	//----- nvinfo : EIATTR_FRAME_SIZE
	.align		4
.L_1:
        /*000c*/ 	.byte	0x04, 0x11
        /*000e*/ 	.short	(.L_3 - .L_2)
	.align		4
.L_2:
        /*0010*/ 	.word	index@($__internal_0_$__cuda_sm20_div_rn_f64_full)
        /*0014*/ 	.word	0x00000000


	//----- nvinfo : EIATTR_FRAME_SIZE
	.align		4
.L_3:
        /*0018*/ 	.byte	0x04, 0x11
        /*001a*/ 	.short	(.L_5 - .L_4)
	.align		4
.L_4:
        /*001c*/ 	.word	index@(_Z6cal_piPdid)
        /*0020*/ 	.word	0x00000000


	//----- nvinfo : EIATTR_MIN_STACK_SIZE
	.align		4
.L_5:
        /*0024*/ 	.byte	0x04, 0x12
        /*0026*/ 	.short	(.L_7 - .L_6)
	.align		4
.L_6:
        /*0028*/ 	.word	index@(_Z6cal_piPdid)
        /*002c*/ 	.word	0x00000000
.L_7:


//--------------------- .nv.compat                --------------------------
	.section	.nv.compat,"",@"SHT_CUDA_COMPAT_INFO"
	.align	4
        /*0000*/ 	.byte	0x02, 0x09, 0x00, 0x00, 0x02, 0x02, 0x01, 0x00, 0x02, 0x05, 0x05, 0x00, 0x03, 0x07, 0x01, 0x01
        /*0010*/ 	.byte	0x02, 0x03, 0x00, 0x00, 0x02, 0x06, 0x01, 0x00, 0x04, 0x0b, 0x08, 0x00, 0x01, 0x00, 0x00, 0x00
        /*0020*/ 	.byte	0x00, 0x00, 0x00, 0x00


//--------------------- .nv.info._Z6cal_piPdid    --------------------------
	.section	.nv.info._Z6cal_piPdid,"",@"SHT_CUDA_INFO"
	.sectionflags	@""
	.align	4


	//----- nvinfo : EIATTR_CUDA_API_VERSION
	.align		4
        /*0000*/ 	.byte	0x04, 0x37
        /*0002*/ 	.short	(.L_9 - .L_8)
.L_8:
        /*0004*/ 	.word	0x00000082


	//----- nvinfo : EIATTR_KPARAM_INFO
	.align		4
.L_9:
        /*0008*/ 	.byte	0x04, 0x17
        /*000a*/ 	.short	(.L_11 - .L_10)
.L_10:
        /*000c*/ 	.word	0x00000000
        /*0010*/ 	.short	0x0002
        /*0012*/ 	.short	0x0010
        /*0014*/ 	.byte	0x00, 0xf0, 0x21, 0x00


	//----- nvinfo : EIATTR_KPARAM_INFO
	.align		4
.L_11:
        /*0018*/ 	.byte	0x04, 0x17
        /*001a*/ 	.short	(.L_13 - .L_12)
.L_12:
        /*001c*/ 	.word	0x00000000
        /*0020*/ 	.short	0x0001
        /*0022*/ 	.short	0x0008
        /*0024*/ 	.byte	0x00, 0xf0, 0x11, 0x00


	//----- nvinfo : EIATTR_KPARAM_INFO
	.align		4
.L_13:
        /*0028*/ 	.byte	0x04, 0x17
        /*002a*/ 	.short	(.L_15 - .L_14)
.L_14:
        /*002c*/ 	.word	0x00000000
        /*0030*/ 	.short	0x0000
        /*0032*/ 	.short	0x0000
        /*0034*/ 	.byte	0x00, 0xf5, 0x21, 0x00


	//----- nvinfo : EIATTR_SPARSE_MMA_MASK
	.align		4
.L_15:
        /*0038*/ 	.byte	0x03, 0x50
        /*003a*/ 	.short	0x0000


	//----- nvinfo : EIATTR_MAXREG_COUNT
	.align		4
        /*003c*/ 	.byte	0x03, 0x1b
        /*003e*/ 	.short	0x00ff


	//----- nvinfo : EIATTR_MERCURY_ISA_VERSION
	.align		4
        /*0040*/ 	.byte	0x03, 0x5f
        /*0042*/ 	.short	0x0101


	//----- nvinfo : EIATTR_VRC_CTA_INIT_COUNT
	.align		4
        /*0044*/ 	.byte	0x02, 0x4a
	.zero		1
	.zero		1


	//----- nvinfo : EIATTR_EXIT_INSTR_OFFSETS
	.align		4
        /*0048*/ 	.byte	0x04, 0x1c
        /*004a*/ 	.short	(.L_17 - .L_16)


	//   ....[0]....
.L_16:
        /*004c*/ 	.word	0x00000070


	//   ....[1]....
        /*0050*/ 	.word	0x000002e0


	//----- nvinfo : EIATTR_CRS_STACK_SIZE
	.align		4
.L_17:
        /*0054*/ 	.byte	0x04, 0x1e
        /*0056*/ 	.short	(.L_19 - .L_18)
.L_18:
        /*0058*/ 	.word	0x00000000


	//----- nvinfo : EIATTR_CBANK_PARAM_SIZE
	.align		4
.L_19:
        /*005c*/ 	.byte	0x03, 0x19
        /*005e*/ 	.short	0x0018


	//----- nvinfo : EIATTR_PARAM_CBANK
	.align		4
        /*0060*/ 	.byte	0x04, 0x0a
        /*0062*/ 	.short	(.L_21 - .L_20)
	.align		4
.L_20:
        /*0064*/ 	.word	index@(.nv.constant0._Z6cal_piPdid)
        /*0068*/ 	.short	0x0380
        /*006a*/ 	.short	0x0018


	//----- nvinfo : EIATTR_SW_WAR
	.align		4
.L_21:
        /*006c*/ 	.byte	0x04, 0x36
        /*006e*/ 	.short	(.L_23 - .L_22)
.L_22:
        /*0070*/ 	.word	0x00000008
.L_23:


//--------------------- .nv.callgraph             --------------------------
	.section	.nv.callgraph,"",@"SHT_CUDA_CALLGRAPH"
	.align	4
	.sectionentsize	8
	.align		4
        /*0000*/ 	.word	0x00000000
	.align		4
        /*0004*/ 	.word	0xffffffff
	.align		4
        /*0008*/ 	.word	0x00000000
	.align		4
        /*000c*/ 	.word	0xfffffffe
	.align		4
        /*0010*/ 	.word	0x00000000
	.align		4
        /*0014*/ 	.word	0xfffffffd
	.align		4
        /*0018*/ 	.word	0x00000000
	.align		4
        /*001c*/ 	.word	0xfffffffc


//--------------------- .text._Z6cal_piPdid       --------------------------
	.section	.text._Z6cal_piPdid,"ax",@progbits
	.align	128
        .global         _Z6cal_piPdid
        .type           _Z6cal_piPdid,@function
        .size           _Z6cal_piPdid,(.L_x_9 - _Z6cal_piPdid)
        .other          _Z6cal_piPdid,@"STO_CUDA_ENTRY STV_DEFAULT"
_Z6cal_piPdid:
.text._Z6cal_piPdid:
[----:B------:R-:W-:Y:S01]  /*0000*/  LDC R1, c[0x0][0x37c] ;  /* 0x0000df00ff017b82 */ /* 0x000fe20000000800 */
[----:B------:R-:W0:Y:S07]  /*0010*/  S2R R0, SR_TID.X ;  /* 0x0000000000007919 */ /* 0x000e2e0000002100 */
[----:B------:R-:W0:Y:S01]  /*0020*/  S2UR UR4, SR_CTAID.X ;  /* 0x00000000000479c3 */ /* 0x000e220000002500 */
[----:B------:R-:W1:Y:S07]  /*0030*/  LDCU UR5, c[0x0][0x388] ;  /* 0x00007100ff0577ac */ /* 0x000e6e0008000800 */
[----:B------:R-:W0:Y:S02]  /*0040*/  LDC R13, c[0x0][0x360] ;  /* 0x0000d800ff0d7b82 */ /* 0x000e240000000800 */
[----:B0-----:R-:W-:-:S05]  /*0050*/  IMAD R0, R13, UR4, R0 ;  /* 0x000000040d007c24 */ /* 0x001fca000f8e0200 */
[----:B-1----:R-:W-:-:S13]  /*0060*/  ISETP.GE.AND P0, PT, R0, UR5, PT ;  /* 0x0000000500007c0c */ /* 0x002fda000bf06270 */
[----:B------:R-:W-:Y:S05]  /*0070*/  @P0 EXIT ;  /* 0x000000000000094d */ /* 0x000fea0003800000 */
[----:B------:R-:W0:Y:S01]  /*0080*/  LDC.64 R4, c[0x0][0x380] ;  /* 0x0000e000ff047b82 */ /* 0x000e220000000a00 */
[----:B------:R-:W1:Y:S01]  /*0090*/  LDCU.64 UR4, c[0x0][0x358] ;  /* 0x00006b00ff0477ac */ /* 0x000e620008000a00 */
[----:B------:R-:W2:Y:S01]  /*00a0*/  LDCU UR6, c[0x0][0x370] ;  /* 0x00006e00ff0677ac */ /* 0x000ea20008000800 */
[----:B------:R-:W3:Y:S01]  /*00b0*/  LDCU UR7, c[0x0][0x388] ;  /* 0x00007100ff0777ac */ /* 0x000ee20008000800 */
[----:B------:R-:W4:Y:S01]  /*00c0*/  LDCU.64 UR8, c[0x0][0x390] ;  /* 0x00007200ff0877ac */ /* 0x000f220008000a00 */
[----:B0-----:R-:W-:-:S05]  /*00d0*/  IMAD.WIDE R4, R0, 0x8, R4 ;  /* 0x0000000800047825 */ /* 0x001fca00078e0204 */
[----:B-1----:R0:W5:Y:S01]  /*00e0*/  LDG.E.64 R6, desc[UR4][R4.64] ;  /* 0x0000000404067981 */ /* 0x002162000c1e1b00 */
[----:B------:R-:W-:Y:S01]  /*00f0*/  BSSY.RECONVERGENT B0, `(.L_x_0) ;  /* 0x000001d000007945 */ /* 0x000fe20003800200 */
[----:B--234-:R-:W-:-:S07]  /*0100*/  IMAD R13, R13, UR6, RZ ;  /* 0x000000060d0d7c24 */ /* 0x01cfce000f8e02ff */
.L_x_3:
[----:B------:R1:W2:Y:S01]  /*0110*/  I2F.F64 R2, R0 ;  /* 0x0000000000027312 */ /* 0x0002a20000201c00 */
[----:B------:R-:W-:Y:S01]  /*0120*/  BSSY.RECONVERGENT B1, `(.L_x_1) ;  /* 0x0000017000017945 */ /* 0x000fe20003800200 */
[----:B-1----:R-:W-:-:S05]  /*0130*/  IMAD.IADD R0, R13, 0x1, R0 ;  /* 0x000000010d007824 */ /* 0x002fca00078e0200 */
[----:B------:R-:W-:Y:S01]  /*0140*/  ISETP.GE.AND P1, PT, R0, UR7, PT ;  /* 0x0000000700007c0c */ /* 0x000fe2000bf26270 */
[----:B--2---:R-:W-:-:S08]  /*0150*/  DADD R2, R2, 0.5 ;  /* 0x3fe0000002027429 */ /* 0x004fd00000000000 */
[----:B------:R-:W-:-:S08]  /*0160*/  DMUL R2, R2, UR8 ;  /* 0x0000000802027c28 */ /* 0x000fd00008000000 */
[----:B------:R-:W-:Y:S01]  /*0170*/  DFMA R8, R2, R2, 1 ;  /* 0x3ff000000208742b */ /* 0x000fe20000000002 */
[----:B------:R-:W-:-:S05]  /*0180*/  IMAD.MOV.U32 R2, RZ, RZ, 0x1 ;  /* 0x00000001ff027424 */ /* 0x000fca00078e00ff */
[----:B------:R-:W1:Y:S02]  /*0190*/  MUFU.RCP64H R3, R9 ;  /* 0x0000000900037308 */ /* 0x000e640000001800 */
[----:B-1----:R-:W-:-:S08]  /*01a0*/  DFMA R10, -R8, R2, 1 ;  /* 0x3ff00000080a742b */ /* 0x002fd00000000102 */
[----:B------:R-:W-:-:S08]  /*01b0*/  DFMA R10, R10, R10, R10 ;  /* 0x0000000a0a0a722b */ /* 0x000fd0000000000a */
[----:B------:R-:W-:-:S08]  /*01c0*/  DFMA R10, R2, R10, R2 ;  /* 0x0000000a020a722b */ /* 0x000fd00000000002 */
[----:B------:R-:W-:-:S08]  /*01d0*/  DFMA R2, -R8, R10, 1 ;  /* 0x3ff000000802742b */ /* 0x000fd0000000010a */
[----:B------:R-:W-:-:S08]  /*01e0*/  DFMA R2, R10, R2, R10 ;  /* 0x000000020a02722b */ /* 0x000fd0000000000a */
[----:B------:R-:W-:-:S08]  /*01f0*/  DMUL R10, R2, 4 ;  /* 0x40100000020a7828 */ /* 0x000fd00000000000 */
[----:B------:R-:W-:-:S08]  /*0200*/  DFMA R14, -R8, R10, 4 ;  /* 0x40100000080e742b */ /* 0x000fd0000000010a */
[----:B------:R-:W-:-:S10]  /*0210*/  DFMA R2, R2, R14, R10 ;  /* 0x0000000e0202722b */ /* 0x000fd4000000000a */
[----:B------:R-:W-:-:S05]  /*0220*/  FFMA R10, RZ, R9, R3 ;  /* 0x00000009ff0a7223 */ /* 0x000fca0000000003 */
[----:B------:R-:W-:-:S13]  /*0230*/  FSETP.GT.AND P0, PT, |R10|, 1.469367938527859385e-39, PT ;  /* 0x001000000a00780b */ /* 0x000fda0003f04200 */
[----:B------:R-:W-:Y:S05]  /*0240*/  @P0 BRA `(.L_x_2) ;  /* 0x0000000000100947 */ /* 0x000fea0003800000 */
[----:B------:R-:W-:-:S07]  /*0250*/  MOV R12, 0x270 ;  /* 0x00000270000c7802 */ /* 0x000fce0000000f00 */
[----:B0----5:R-:W-:Y:S05]  /*0260*/  CALL.REL.NOINC `($__internal_0_$__cuda_sm20_div_rn_f64_full) ;  /* 0x0000000000207944 */ /* 0x021fea0003c00000 */
[----:B------:R-:W-:Y:S02]  /*0270*/  IMAD.MOV.U32 R2, RZ, RZ, R16 ;  /* 0x000000ffff027224 */ /* 0x000fe400078e0010 */
[----:B------:R-:W-:-:S07]  /*0280*/  IMAD.MOV.U32 R3, RZ, RZ, R17 ;  /* 0x000000ffff037224 */ /* 0x000fce00078e0011 */
.L_x_2:
[----:B------:R-:W-:Y:S05]  /*0290*/  BSYNC.RECONVERGENT B1 ;  /* 0x0000000000017941 */ /* 0x000fea0003800200 */
.L_x_1:
[----:B-----5:R-:W-:Y:S01]  /*02a0*/  DADD R6, R2, R6 ;  /* 0x0000000002067229 */ /* 0x020fe20000000006 */
[----:B------:R-:W-:Y:S10]  /*02b0*/  @!P1 BRA `(.L_x_3) ;  /* 0xfffffffc00949947 */ /* 0x000ff4000383ffff */
[----:B------:R-:W-:Y:S05]  /*02c0*/  BSYNC.RECONVERGENT B0 ;  /* 0x0000000000007941 */ /* 0x000fea0003800200 */
.L_x_0:
[----:B------:R-:W-:Y:S01]  /*02d0*/  STG.E.64 desc[UR4][R4.64], R6 ;  /* 0x0000000604007986 */ /* 0x000fe2000c101b04 */
[----:B------:R-:W-:Y:S05]  /*02e0*/  EXIT ;  /* 0x000000000000794d */ /* 0x000fea0003800000 */
        .weak           $__internal_0_$__cuda_sm20_div_rn_f64_full
        .type           $__internal_0_$__cuda_sm20_div_rn_f64_full,@function
        .size           $__internal_0_$__cuda_sm20_div_rn_f64_full,(.L_x_9 - $__internal_0_$__cuda_sm20_div_rn_f64_full)
$__internal_0_$__cuda_sm20_div_rn_f64_full:
[C---:B------:R-:W-:Y:S01]  /*02f0*/  FSETP.GEU.AND P0, PT, |R9|.reuse, 1.469367938527859385e-39, PT ;  /* 0x001000000900780b */ /* 0x040fe20003f0e200 */
[----:B------:R-:W-:Y:S01]  /*0300*/  IMAD.MOV.U32 R10, RZ, RZ, 0x1 ;  /* 0x00000001ff0a7424 */ /* 0x000fe200078e00ff */
[C---:B------:R-:W-:Y:S01]  /*0310*/  LOP3.LUT R2, R9.reuse, 0x800fffff, RZ, 0xc0, !PT ;  /* 0x800fffff09027812 */ /* 0x040fe200078ec0ff */
[----:B------:R-:W-:Y:S01]  /*0320*/  IMAD.MOV.U32 R23, RZ, RZ, 0x40100000 ;  /* 0x40100000ff177424 */ /* 0x000fe200078e00ff */
[----:B------:R-:W-:Y:S01]  /*0330*/  LOP3.LUT R22, R9, 0x7ff00000, RZ, 0xc0, !PT ;  /* 0x7ff0000009167812 */ /* 0x000fe200078ec0ff */
[----:B------:R-:W-:Y:S01]  /*0340*/  IMAD.MOV.U32 R16, RZ, RZ, 0x1ca00000 ;  /* 0x1ca00000ff107424 */ /* 0x000fe200078e00ff */
[----:B------:R-:W-:Y:S01]  /*0350*/  LOP3.LUT R3, R2, 0x3ff00000, RZ, 0xfc, !PT ;  /* 0x3ff0000002037812 */ /* 0x000fe200078efcff */
[----:B------:R-:W-:Y:S01]  /*0360*/  IMAD.MOV.U32 R2, RZ, RZ, R8 ;  /* 0x000000ffff027224 */ /* 0x000fe200078e0008 */
[----:B------:R-:W-:Y:S01]  /*0370*/  ISETP.LE.U32.AND P2, PT, R22, 0x40100000, PT ;  /* 0x401000001600780c */ /* 0x000fe20003f43070 */
[----:B------:R-:W-:Y:S01]  /*0380*/  VIADD R17, R23, 0xffffffff ;  /* 0xffffffff17117836 */ /* 0x000fe20000000000 */
[----:B------:R-:W-:Y:S03]  /*0390*/  BSSY.RECONVERGENT B2, `(.L_x_4) ;  /* 0x0000040000027945 */ /* 0x000fe60003800200 */
[----:B------:R-:W-:-:S06]  /*03a0*/  @!P0 DMUL R2, R8, 8.98846567431157953865e+307 ;  /* 0x7fe0000008028828 */ /* 0x000fcc0000000000 */
[----:B------:R-:W0:Y:S04]  /*03b0*/  MUFU.RCP64H R11, R3 ;  /* 0x00000003000b7308 */ /* 0x000e280000001800 */
[----:B------:R-:W-:Y:S02]  /*03c0*/  @!P0 LOP3.LUT R22, R3, 0x7ff00000, RZ, 0xc0, !PT ;  /* 0x7ff0000003168812 */ /* 0x000fe400078ec0ff */
[----:B------:R-:W-:-:S03]  /*03d0*/  ISETP.GT.U32.AND P0, PT, R17, 0x7feffffe, PT ;  /* 0x7feffffe1100780c */ /* 0x000fc60003f04070 */
[----:B------:R-:W-:-:S05]  /*03e0*/  VIADD R17, R22, 0xffffffff ;  /* 0xffffffff16117836 */ /* 0x000fca0000000000 */
[----:B------:R-:W-:Y:S01]  /*03f0*/  ISETP.GT.U32.OR P0, PT, R17, 0x7feffffe, P0 ;  /* 0x7feffffe1100780c */ /* 0x000fe20000704470 */
[----:B0-----:R-:W-:-:S08]  /*0400*/  DFMA R14, R10, -R2, 1 ;  /* 0x3ff000000a0e742b */ /* 0x001fd00000000802 */
[----:B------:R-:W-:-:S08]  /*0410*/  DFMA R14, R14, R14, R14 ;  /* 0x0000000e0e0e722b */ /* 0x000fd0000000000e */
[----:B------:R-:W-:-:S08]  /*0420*/  DFMA R14, R10, R14, R10 ;  /* 0x0000000e0a0e722b */ /* 0x000fd0000000000a */
[----:B------:R-:W-:-:S08]  /*0430*/  DFMA R10, R14, -R2, 1 ;  /* 0x3ff000000e0a742b */ /* 0x000fd00000000802 */
[----:B------:R-:W-:Y:S01]  /*0440*/  DFMA R14, R14, R10, R14 ;  /* 0x0000000a0e0e722b */ /* 0x000fe2000000000e */
[----:B------:R-:W-:Y:S01]  /*0450*/  SEL R11, R16, 0x63400000, !P2 ;  /* 0x63400000100b7807 */ /* 0x000fe20005000000 */
[----:B------:R-:W-:-:S06]  /*0460*/  IMAD.MOV.U32 R10, RZ, RZ, RZ ;  /* 0x000000ffff0a7224 */ /* 0x000fcc00078e00ff */
[----:B------:R-:W-:-:S08]  /*0470*/  DMUL R18, R14, R10 ;  /* 0x0000000a0e127228 */ /* 0x000fd00000000000 */
[----:B------:R-:W-:-:S08]  /*0480*/  DFMA R20, R18, -R2, R10 ;  /* 0x800000021214722b */ /* 0x000fd0000000000a */
[----:B------:R-:W-:Y:S01]  /*0490*/  DFMA R14, R14, R20, R18 ;  /* 0x000000140e0e722b */ /* 0x000fe20000000012 */
[----:B------:R-:W-:Y:S10]  /*04a0*/  @P0 BRA `(.L_x_5) ;  /* 0x0000000000740947 */ /* 0x000ff40003800000 */
[----:B------:R-:W-:Y:S01]  /*04b0*/  LOP3.LUT R19, R9, 0x7ff00000, RZ, 0xc0, !PT ;  /* 0x7ff0000009137812 */ /* 0x000fe200078ec0ff */
[----:B------:R-:W-:Y:S02]  /*04c0*/  IMAD.MOV.U32 R17, RZ, RZ, 0x40100000 ;  /* 0x40100000ff117424 */ /* 0x000fe400078e00ff */
[----:B------:R-:W-:Y:S01]  /*04d0*/  IMAD.MOV.U32 R20, RZ, RZ, RZ ;  /* 0x000000ffff147224 */ /* 0x000fe200078e00ff */
[----:B------:R-:W-:Y:S01]  /*04e0*/  ISETP.LE.U32.AND P0, PT, R19, 0x40100000, PT ;  /* 0x401000001300780c */ /* 0x000fe20003f03070 */
[----:B------:R-:W-:-:S05]  /*04f0*/  IMAD.MOV R18, RZ, RZ, -R19 ;  /* 0x000000ffff127224 */ /* 0x000fca00078e0a13 */
[----:B------:R-:W-:Y:S02]  /*0500*/  VIADDMNMX R17, R18, R17, 0xb9600000, !PT ;  /* 0xb960000012117446 */ /* 0x000fe40007800111 */
[----:B------:R-:W-:Y:S02]  /*0510*/  SEL R18, R16, 0x63400000, !P0 ;  /* 0x6340000010127807 */ /* 0x000fe40004000000 */
[----:B------:R-:W-:-:S05]  /*0520*/  VIMNMX R17, PT, PT, R17, 0x46a00000, PT ;  /* 0x46a0000011117848 */ /* 0x000fca0003fe0100 */
[----:B------:R-:W-:-:S04]  /*0530*/  IMAD.IADD R18, R17, 0x1, -R18 ;  /* 0x0000000111127824 */ /* 0x000fc800078e0a12 */
[----:B------:R-:W-:-:S06]  /*0540*/  VIADD R21, R18, 0x7fe00000 ;  /* 0x7fe0000012157836 */ /* 0x000fcc0000000000 */
[----:B------:R-:W-:-:S10]  /*0550*/  DMUL R16, R14, R20 ;  /* 0x000000140e107228 */ /* 0x000fd40000000000 */
[----:B------:R-:W-:-:S13]  /*0560*/  FSETP.GTU.AND P0, PT, |R17|, 1.469367938527859385e-39, PT ;  /* 0x001000001100780b */ /* 0x000fda0003f0c200 */
[----:B------:R-:W-:Y:S05]  /*0570*/  @P0 BRA `(.L_x_6) ;  /* 0x0000000000840947 */ /* 0x000fea0003800000 */
[----:B------:R-:W-:Y:S01]  /*0580*/  DFMA R2, R14, -R2, R10 ;  /* 0x800000020e02722b */ /* 0x000fe2000000000a */
[----:B------:R-:W-:-:S09]  /*0590*/  IMAD.MOV.U32 R20, RZ, RZ, RZ ;  /* 0x000000ffff147224 */ /* 0x000fd200078e00ff */
[C---:B------:R-:W-:Y:S02]  /*05a0*/  FSETP.NEU.AND P0, PT, R3.reuse, RZ, PT ;  /* 0x000000ff0300720b */ /* 0x040fe40003f0d000 */
[----:B------:R-:W-:-:S04]  /*05b0*/  LOP3.LUT R9, R3, 0x80000000, R9, 0x48, !PT ;  /* 0x8000000003097812 */ /* 0x000fc800078e4809 */
[----:B------:R-:W-:-:S07]  /*05c0*/  LOP3.LUT R21, R9, R21, RZ, 0xfc, !PT ;  /* 0x0000001509157212 */ /* 0x000fce00078efcff */
[----:B------:R-:W-:Y:S05]  /*05d0*/  @!P0 BRA `(.L_x_6) ;  /* 0x00000000006c8947 */ /* 0x000fea0003800000 */
[----:B------:R-:W-:Y:S02]  /*05e0*/  IMAD.MOV R3, RZ, RZ, -R18 ;  /* 0x000000ffff037224 */ /* 0x000fe400078e0a12 */
[----:B------:R-:W-:-:S06]  /*05f0*/  IMAD.MOV.U32 R2, RZ, RZ, RZ ;  /* 0x000000ffff027224 */ /* 0x000fcc00078e00ff */
[----:B------:R-:W-:Y:S02]  /*0600*/  DFMA R2, R16, -R2, R14 ;  /* 0x800000021002722b */ /* 0x000fe4000000000e */
[----:B------:R-:W-:-:S04]  /*0610*/  DMUL.RP R14, R14, R20 ;  /* 0x000000140e0e7228 */ /* 0x000fc80000008000 */
[----:B------:R-:W-:-:S04]  /*0620*/  IADD3 R2, PT, PT, -R18, -0x43300000, RZ ;  /* 0xbcd0000012027810 */ /* 0x000fc80007ffe1ff */
[----:B------:R-:W-:Y:S02]  /*0630*/  FSETP.NEU.AND P0, PT, |R3|, R2, PT ;  /* 0x000000020300720b */ /* 0x000fe40003f0d200 */
[----:B------:R-:W-:Y:S02]  /*0640*/  LOP3.LUT R9, R15, R9, RZ, 0x3c, !PT ;  /* 0x000000090f097212 */ /* 0x000fe400078e3cff */
[----:B------:R-:W-:Y:S02]  /*0650*/  FSEL R16, R14, R16, !P0 ;  /* 0x000000100e107208 */ /* 0x000fe40004000000 */
[----:B------:R-:W-:Y:S01]  /*0660*/  FSEL R17, R9, R17, !P0 ;  /* 0x0000001109117208 */ /* 0x000fe20004000000 */
[----:B------:R-:W-:Y:S06]  /*0670*/  BRA `(.L_x_6) ;  /* 0x0000000000447947 */ /* 0x000fec0003800000 */
.L_x_5:
[----:B------:R-:W-:-:S14]  /*0680*/  DSETP.NAN.AND P0, PT, R8, R8, PT ;  /* 0x000000080800722a */ /* 0x000fdc0003f08000 */
[----:B------:R-:W-:Y:S05]  /*0690*/  @P0 BRA `(.L_x_7) ;  /* 0x0000000000340947 */ /* 0x000fea0003800000 */
[----:B------:R-:W-:Y:S01]  /*06a0*/  ISETP.NE.AND P0, PT, R23, R22, PT ;  /* 0x000000161700720c */ /* 0x000fe20003f05270 */
[----:B------:R-:W-:Y:S02]  /*06b0*/  IMAD.MOV.U32 R16, RZ, RZ, 0x0 ;  /* 0x00000000ff107424 */ /* 0x000fe400078e00ff */
[----:B------:R-:W-:-:S10]  /*06c0*/  IMAD.MOV.U32 R17, RZ, RZ, -0x80000 ;  /* 0xfff80000ff117424 */ /* 0x000fd400078e00ff */
[----:B------:R-:W-:Y:S05]  /*06d0*/  @!P0 BRA `(.L_x_6) ;  /* 0x00000000002c8947 */ /* 0x000fea0003800000 */
[----:B------:R-:W-:Y:S02]  /*06e0*/  ISETP.NE.AND P0, PT, R23, 0x7ff00000, PT ;  /* 0x7ff000001700780c */ /* 0x000fe40003f05270 */
[----:B------:R-:W-:Y:S02]  /*06f0*/  LOP3.LUT R8, R9, 0x40100000, RZ, 0x3c, !PT ;  /* 0x4010000009087812 */ /* 0x000fe400078e3cff */
[----:B------:R-:W-:Y:S02]  /*0700*/  ISETP.EQ.OR P0, PT, R22, RZ, !P0 ;  /* 0x000000ff1600720c */ /* 0x000fe40004702670 */
[----:B------:R-:W-:-:S11]  /*0710*/  LOP3.LUT R17, R8, 0x80000000, RZ, 0xc0, !PT ;  /* 0x8000000008117812 */ /* 0x000fd600078ec0ff */
[----:B------:R-:W-:Y:S01]  /*0720*/  @P0 LOP3.LUT R2, R17, 0x7ff00000, RZ, 0xfc, !PT ;  /* 0x7ff0000011020812 */ /* 0x000fe200078efcff */
[----:B------:R-:W-:Y:S02]  /*0730*/  @!P0 IMAD.MOV.U32 R16, RZ, RZ, RZ ;  /* 0x000000ffff108224 */ /* 0x000fe400078e00ff */
[----:B------:R-:W-:Y:S02]  /*0740*/  @P0 IMAD.MOV.U32 R16, RZ, RZ, RZ ;  /* 0x000000ffff100224 */ /* 0x000fe400078e00ff */
[----:B------:R-:W-:Y:S01]  /*0750*/  @P0 IMAD.MOV.U32 R17, RZ, RZ, R2 ;  /* 0x000000ffff110224 */ /* 0x000fe200078e0002 */
[----:B------:R-:W-:Y:S06]  /*0760*/  BRA `(.L_x_6) ;  /* 0x0000000000087947 */ /* 0x000fec0003800000 */
.L_x_7:
[----:B------:R-:W-:Y:S01]  /*0770*/  LOP3.LUT R17, R9, 0x80000, RZ, 0xfc, !PT ;  /* 0x0008000009117812 */ /* 0x000fe200078efcff */
[----:B------:R-:W-:-:S07]  /*0780*/  IMAD.MOV.U32 R16, RZ, RZ, R8 ;  /* 0x000000ffff107224 */ /* 0x000fce00078e0008 */
.L_x_6:
[----:B------:R-:W-:Y:S05]  /*0790*/  BSYNC.RECONVERGENT B2 ;  /* 0x0000000000027941 */ /* 0x000fea0003800200 */
.L_x_4:
[----:B------:R-:W-:Y:S02]  /*07a0*/  IMAD.MOV.U32 R2, RZ, RZ, R12 ;  /* 0x000000ffff027224 */ /* 0x000fe400078e000c */
[----:B------:R-:W-:-:S04]  /*07b0*/  IMAD.MOV.U32 R3, RZ, RZ, 0x0 ;  /* 0x00000000ff037424 */ /* 0x000fc800078e00ff */
[----:B------:R-:W-:Y:S05]  /*07c0*/  RET.REL.NODEC R2 `(_Z6cal_piPdid) ;  /* 0xfffffff8020c7950 */ /* 0x000fea0003c3ffff */
.L_x_8:
[----:B------:R-:W-:-:S00]  /*07d0*/  BRA `(.L_x_8) ;  /* 0xfffffffc00fc7947 */ /* 0x000fc0000383ffff */
[----:B------:R-:W-:-:S00]  /*07e0*/  NOP ;  /* 0x0000000000007918 */ /* 0x000fc00000000000 */
        /* <DEDUP_REMOVED lines=9> */
.L_x_9:


//--------------------- .nv.shared.reserved.0     --------------------------
	.section	.nv.shared.reserved.0,"aw",@nobits
	.weak		__nv_reservedSMEM_offset_0_alias
	.size		__nv_reservedSMEM_offset_0_alias, 0, 64
	.other		__nv_reservedSMEM_offset_0_alias,@"STO_CUDA_RESERVED_SHARED STV_DEFAULT"
__nv_reservedSMEM_offset_0_alias:
	.zero		0
	.zero		64


//--------------------- .nv.constant0._Z6cal_piPdid --------------------------
	.section	.nv.constant0._Z6cal_piPdid,"a",@progbits
	.sectionflags	@""
	.align	4
.nv.constant0._Z6cal_piPdid:
	.zero		920


//--------------------- SYMBOLS --------------------------

	.type		.nv.reservedSmem.offset0,@object
	.size		.nv.reservedSmem.offset0,0x4
